//
// Generated by NVIDIA NVVM Compiler
//
// Compiler Build ID: CL-36424714
// Cuda compilation tools, release 13.0, V13.0.88
// Based on NVVM 20.0.0
//

.version 9.0
.target sm_100
.address_size 64

	// .globl	_Z6kernelv
.extern .func  (.param .b32 func_retval0) vprintf
(
	.param .b64 vprintf_param_0,
	.param .b64 vprintf_param_1
)
;
.global .align 1 .b8 $str[9] = {68, 101, 118, 105, 99, 101, 49, 10};
.global .align 1 .b8 $str$1[9] = {68, 101, 118, 105, 99, 101, 50, 10};

.visible .entry _Z6kernelv()
{
	.reg .b32 	%r<5>;
	.reg .b64 	%rd<5>;

	mov.u64 	%rd1, $str;
	cvta.global.u64 	%rd2, %rd1;
	{ // callseq 0, 0
	.param .b64 param0;
	st.param.b64 	[param0], %rd2;
	.param .b64 param1;
	st.param.b64 	[param1], 0;
	.param .b32 retval0;
	call.uni (retval0), 
	vprintf, 
	(
	param0, 
	param1
	);
	ld.param.b32 	%r1, [retval0];
	} // callseq 0
	mov.u64 	%rd3, $str$1;
	cvta.global.u64 	%rd4, %rd3;
	{ // callseq 1, 0
	.param .b64 param0;
	st.param.b64 	[param0], %rd4;
	.param .b64 param1;
	st.param.b64 	[param1], 0;
	.param .b32 retval0;
	call.uni (retval0), 
	vprintf, 
	(
	param0, 
	param1
	);
	ld.param.b32 	%r3, [retval0];
	} // callseq 1
	ret;

}


// ===== COMPILED SASS (sm_100) =====

	.target	sm_100

	.elftype	@"ET_EXEC"


//--------------------- .note.nv.tkinfo           --------------------------
	.section	.note.nv.tkinfo,"",@"SHT_NOTE"
	.sectionflags	@"SHF_NOTE_NV_TKINFO"
	.tkinfo
        /*0018*/ 	.word	0x00000002
        /*0030*/ 	.string	""
        /*0030*/ 	.string	"ptxas"
        /*0030*/ 	.string	"Cuda compilation tools, release 13.0, V13.0.88"
        /*0030*/ 	.string	"Build cuda_13.0.r13.0/compiler.36424714_0"
        /*0030*/ 	.string	"-arch sm_100 -m 64 "



//--------------------- .note.nv.cuinfo           --------------------------
	.section	.note.nv.cuinfo,"",@"SHT_NOTE"
	.sectionflags	@"SHF_NOTE_NV_CUINFO"
        /*0018*/ 	.short	0x0002
        /*001a*/ 	.short	0x0064
        /*001c*/ 	.short	0x0082
	.zero		2


//--------------------- .nv.info                  --------------------------
	.section	.nv.info,"",@"SHT_CUDA_INFO"
	.align	4


	//----- nvinfo : EIATTR_REGCOUNT
	.align		4
        /*0000*/ 	.byte	0x04, 0x2f
        /*0002*/ 	.short	(.L_3 - .L_2)
	.align		4
.L_2:
        /*0004*/ 	.word	index@(_Z6kernelv)
        /*0008*/ 	.word	0x00000018


	//----- nvinfo : EIATTR_FRAME_SIZE
	.align		4
.L_3:
        /*000c*/ 	.byte	0x04, 0x11
        /*000e*/ 	.short	(.L_5 - .L_4)
	.align		4
.L_4:
        /*0010*/ 	.word	index@(_Z6kernelv)
        /*0014*/ 	.word	0x00000000


	//----- nvinfo : EIATTR_MIN_STACK_SIZE
	.align		4
.L_5:
        /*0018*/ 	.byte	0x04, 0x12
        /*001a*/ 	.short	(.L_7 - .L_6)
	.align		4
.L_6:
        /*001c*/ 	.word	index@(_Z6kernelv)
        /*0020*/ 	.word	0x00000000
.L_7:


//--------------------- .nv.compat                --------------------------
	.section	.nv.compat,"",@"SHT_CUDA_COMPAT_INFO"
	.align	4
        /*0000*/ 	.byte	0x02, 0x09, 0x00, 0x00, 0x02, 0x02, 0x01, 0x00, 0x02, 0x05, 0x05, 0x00, 0x03, 0x07, 0x01, 0x01
        /*0010*/ 	.byte	0x02, 0x03, 0x00, 0x00, 0x02, 0x06, 0x01, 0x00, 0x04, 0x0b, 0x08, 0x00, 0x09, 0x00, 0x00, 0x00
        /*0020*/ 	.byte	0x00, 0x00, 0x00, 0x00


//--------------------- .nv.info._Z6kernelv       --------------------------
	.section	.nv.info._Z6kernelv,"",@"SHT_CUDA_INFO"
	.sectionflags	@""
	.align	4


	//----- nvinfo : EIATTR_CUDA_API_VERSION
	.align		4
        /*0000*/ 	.byte	0x04, 0x37
        /*0002*/ 	.short	(.L_9 - .L_8)
.L_8:
        /*0004*/ 	.word	0x00000082


	//----- nvinfo : EIATTR_SPARSE_MMA_MASK
	.align		4
.L_9:
        /*0008*/ 	.byte	0x03, 0x50
        /*000a*/ 	.short	0x0000


	//----- nvinfo : EIATTR_MAXREG_COUNT
	.align		4
        /*000c*/ 	.byte	0x03, 0x1b
        /*000e*/ 	.short	0x00ff


	//----- nvinfo : EIATTR_EXTERNS
	.align		4
        /*0010*/ 	.byte	0x04, 0x0f
        /*0012*/ 	.short	(.L_11 - .L_10)


	//   ....[0]....
	.align		4
.L_10:
        /*0014*/ 	.word	index@(vprintf)


	//----- nvinfo : EIATTR_MERCURY_ISA_VERSION
	.align		4
.L_11:
        /*0018*/ 	.byte	0x03, 0x5f
        /*001a*/ 	.short	0x0101


	//----- nvinfo : EIATTR_VRC_CTA_INIT_COUNT
	.align		4
        /*001c*/ 	.byte	0x02, 0x4a
	.zero		1
	.zero		1


	//----- nvinfo : EIATTR_SYSCALL_OFFSETS
	.align		4
        /*0020*/ 	.byte	0x04, 0x46
        /*0022*/ 	.short	(.L_13 - .L_12)


	//   ....[0]....
.L_12:
        /*0024*/ 	.word	0x00000080


	//   ....[1]....
        /*0028*/ 	.word	0x000000f0


	//----- nvinfo : EIATTR_EXIT_INSTR_OFFSETS
	.align		4
.L_13:
        /*002c*/ 	.byte	0x04, 0x1c
        /*002e*/ 	.short	(.L_15 - .L_14)


	//   ....[0]....
.L_14:
        /*0030*/ 	.word	0x00000100


	//----- nvinfo : EIATTR_SW_WAR
	.align		4
.L_15:
        /*0034*/ 	.byte	0x04, 0x36
        /*0036*/ 	.short	(.L_17 - .L_16)
.L_16:
        /*0038*/ 	.word	0x00000008
.L_17:


//--------------------- .nv.callgraph             --------------------------
	.section	.nv.callgraph,"",@"SHT_CUDA_CALLGRAPH"
	.align	4
	.sectionentsize	8
	.align		4
        /*0000*/ 	.word	0x00000000
	.align		4
        /*0004*/ 	.word	0xffffffff
	.align		4
        /*0008*/ 	.word	index@(_Z6kernelv)
	.align		4
        /*000c*/ 	.word	index@(vprintf)
	.align		4
        /*0010*/ 	.word	0x00000000
	.align		4
        /*0014*/ 	.word	0xfffffffe
	.align		4
        /*0018*/ 	.word	0x00000000
	.align		4
        /*001c*/ 	.word	0xfffffffd
	.align		4
        /*0020*/ 	.word	0x00000000
	.align		4
        /*0024*/ 	.word	0xfffffffc


//--------------------- .nv.constant4             --------------------------
	.section	.nv.constant4,"a",@progbits
	.align	8
	.align		8
.nv.constant4:
        /*0000*/ 	.dword	vprintf
	.align		8
        /*0008*/ 	.dword	$str
	.align		8
        /*0010*/ 	.dword	$str$1


//--------------------- .text._Z6kernelv          --------------------------
	.section	.text._Z6kernelv,"ax",@progbits
	.align	128
        .global         _Z6kernelv
        .type           _Z6kernelv,@function
        .size           _Z6kernelv,(.L_x_3 - _Z6kernelv)
        .other          _Z6kernelv,@"STO_CUDA_ENTRY STV_DEFAULT"
_Z6kernelv:
.text._Z6kernelv:
[----:B------:R-:W0:Y:S01]  /*0000*/  LDC R1, c[0x0][0x37c] ;  /* 0x0000df00ff017b82 */ /* 0x000e220000000800 */
[----:B------:R-:W-:Y:S01]  /*0010*/  MOV R2, 0x0 ;  /* 0x0000000000027802 */ /* 0x000fe20000000f00 */
[----:B------:R-:W1:Y:S01]  /*0020*/  LDCU.64 UR4, c[0x4][0x8] ;  /* 0x01000100ff0477ac */ /* 0x000e620008000a00 */
[----:B------:R-:W-:-:S05]  /*0030*/  CS2R R6, SRZ ;  /* 0x0000000000067805 */ /* 0x000fca000001ff00 */
[----:B------:R2:W3:Y:S01]  /*0040*/  LDC.64 R8, c[0x4][R2] ;  /* 0x0100000002087b82 */ /* 0x0004e20000000a00 */
[----:B-1----:R-:W-:Y:S02]  /*0050*/  IMAD.U32 R4, RZ, RZ, UR4 ;  /* 0x00000004ff047e24 */ /* 0x002fe4000f8e00ff */
[----:B--2---:R-:W-:-:S07]  /*0060*/  IMAD.U32 R5, RZ, RZ, UR5 ;  /* 0x00000005ff057e24 */ /* 0x004fce000f8e00ff */
[----:B------:R-:W-:-:S07]  /*0070*/  LEPC R20, `(.L_x_0) ;  /* 0x000000001014794e */ /* 0x000fce0000000000 */
[----:B0--3--:R-:W-:Y:S05]  /*0080*/  CALL.ABS.NOINC R8 ;  /* 0x0000000008007343 */ /* 0x009fea0003c00000 */
.L_x_0:
[----:B------:R-:W0:Y:S01]  /*0090*/  LDC.64 R2, c[0x4][R2] ;  /* 0x0100000002027b82 */ /* 0x000e220000000a00 */
[----:B------:R-:W1:Y:S01]  /*00a0*/  LDCU.64 UR4, c[0x4][0x10] ;  /* 0x01000200ff0477ac */ /* 0x000e620008000a00 */
[----:B------:R-:W-:Y:S01]  /*00b0*/  CS2R R6, SRZ ;  /* 0x0000000000067805 */ /* 0x000fe2000001ff00 */
[----:B-1----:R-:W-:Y:S02]  /*00c0*/  IMAD.U32 R4, RZ, RZ, UR4 ;  /* 0x00000004ff047e24 */ /* 0x002fe4000f8e00ff */
[----:B------:R-:W-:-:S07]  /*00d0*/  IMAD.U32 R5, RZ, RZ, UR5 ;  /* 0x00000005ff057e24 */ /* 0x000fce000f8e00ff */
[----:B------:R-:W-:-:S07]  /*00e0*/  LEPC R20, `(.L_x_1) ;  /* 0x000000001014794e */ /* 0x000fce0000000000 */
[----:B0-----:R-:W-:Y:S05]  /*00f0*/  CALL.ABS.NOINC R2 ;  /* 0x0000000002007343 */ /* 0x001fea0003c00000 */
.L_x_1:
[----:B------:R-:W-:Y:S05]  /*0100*/  EXIT ;  /* 0x000000000000794d */ /* 0x000fea0003800000 */
.L_x_2:
[----:B------:R-:W-:-:S00]  /*0110*/  BRA `(.L_x_2) ;  /* 0xfffffffc00fc7947 */ /* 0x000fc0000383ffff */
[----:B------:R-:W-:-:S00]  /*0120*/  NOP ;  /* 0x0000000000007918 */ /* 0x000fc00000000000 */
        /* <DEDUP_REMOVED lines=13> */
.L_x_3:


//--------------------- .nv.global.init           --------------------------
	.section	.nv.global.init,"aw",@progbits
.nv.global.init:
	.type		$str,@object
	.size		$str,($str$1 - $str)
$str:
        /*0000*/ 	.byte	0x44, 0x65, 0x76, 0x69, 0x63, 0x65, 0x31, 0x0a, 0x00
	.type		$str$1,@object
	.size		$str$1,(.L_1 - $str$1)
$str$1:
        /*0009*/ 	.byte	0x44, 0x65, 0x76, 0x69, 0x63, 0x65, 0x32, 0x0a, 0x00
.L_1:


//--------------------- .nv.shared.reserved.0     --------------------------
	.section	.nv.shared.reserved.0,"aw",@nobits
	.weak		__nv_reservedSMEM_offset_0_alias
	.size		__nv_reservedSMEM_offset_0_alias, 0, 64
	.other		__nv_reservedSMEM_offset_0_alias,@"STO_CUDA_RESERVED_SHARED STV_DEFAULT"
__nv_reservedSMEM_offset_0_alias:
	.zero		0
	.zero		64


//--------------------- .nv.constant0._Z6kernelv  --------------------------
	.section	.nv.constant0._Z6kernelv,"a",@progbits
	.sectionflags	@""
	.align	4
.nv.constant0._Z6kernelv:
	.zero		896


//--------------------- SYMBOLS --------------------------

	.type		.nv.reservedSmem.offset0,@object
	.size		.nv.reservedSmem.offset0,0x4
	.type		vprintf,@function
